//
// Generated by NVIDIA NVVM Compiler
//
// Compiler Build ID: CL-36424714
// Cuda compilation tools, release 13.0, V13.0.88
// Based on NVVM 20.0.0
//

.version 9.0
.target sm_100
.address_size 64

	// .globl	_Z7kernelAv
.extern .func  (.param .b32 func_retval0) vprintf
(
	.param .b64 vprintf_param_0,
	.param .b64 vprintf_param_1
)
;
.global .align 1 .b8 $str[28] = {9, 72, 101, 108, 108, 111, 44, 32, 102, 114, 111, 109, 32, 116, 104, 101, 32, 71, 80, 85, 33, 32, 40, 49, 97, 41, 10};
.global .align 1 .b8 $str$1[35] = {9, 72, 101, 108, 108, 111, 44, 32, 102, 114, 111, 109, 32, 116, 104, 101, 32, 71, 80, 85, 32, 111, 114, 32, 67, 80, 85, 33, 32, 40, 50, 97, 41, 10};

.visible .entry _Z7kernelAv()
{
	.reg .b32 	%r<3>;
	.reg .b64 	%rd<3>;

	mov.u64 	%rd1, $str;
	cvta.global.u64 	%rd2, %rd1;
	{ // callseq 0, 0
	.param .b64 param0;
	st.param.b64 	[param0], %rd2;
	.param .b64 param1;
	st.param.b64 	[param1], 0;
	.param .b32 retval0;
	call.uni (retval0), 
	vprintf, 
	(
	param0, 
	param1
	);
	ld.param.b32 	%r1, [retval0];
	} // callseq 0
	ret;

}
	// .globl	_Z7kernelBv
.visible .entry _Z7kernelBv()
{
	.reg .b32 	%r<3>;
	.reg .b64 	%rd<3>;

	mov.u64 	%rd1, $str$1;
	cvta.global.u64 	%rd2, %rd1;
	{ // callseq 1, 0
	.param .b64 param0;
	st.param.b64 	[param0], %rd2;
	.param .b64 param1;
	st.param.b64 	[param1], 0;
	.param .b32 retval0;
	call.uni (retval0), 
	vprintf, 
	(
	param0, 
	param1
	);
	ld.param.b32 	%r1, [retval0];
	} // callseq 1
	ret;

}


// ===== COMPILED SASS (sm_100) =====

	.target	sm_100

	.elftype	@"ET_EXEC"


//--------------------- .note.nv.tkinfo           --------------------------
	.section	.note.nv.tkinfo,"",@"SHT_NOTE"
	.sectionflags	@"SHF_NOTE_NV_TKINFO"
	.tkinfo
        /*0018*/ 	.word	0x00000002
        /*0030*/ 	.string	""
        /*0030*/ 	.string	"ptxas"
        /*0030*/ 	.string	"Cuda compilation tools, release 13.0, V13.0.88"
        /*0030*/ 	.string	"Build cuda_13.0.r13.0/compiler.36424714_0"
        /*0030*/ 	.string	"-arch sm_100 -m 64 "



//--------------------- .note.nv.cuinfo           --------------------------
	.section	.note.nv.cuinfo,"",@"SHT_NOTE"
	.sectionflags	@"SHF_NOTE_NV_CUINFO"
        /*0018*/ 	.short	0x0002
        /*001a*/ 	.short	0x0064
        /*001c*/ 	.short	0x0082
	.zero		2


//--------------------- .nv.info                  --------------------------
	.section	.nv.info,"",@"SHT_CUDA_INFO"
	.align	4


	//----- nvinfo : EIATTR_REGCOUNT
	.align		4
        /*0000*/ 	.byte	0x04, 0x2f
        /*0002*/ 	.short	(.L_3 - .L_2)
	.align		4
.L_2:
        /*0004*/ 	.word	index@(_Z7kernelAv)
        /*0008*/ 	.word	0x00000018


	//----- nvinfo : EIATTR_FRAME_SIZE
	.align		4
.L_3:
        /*000c*/ 	.byte	0x04, 0x11
        /*000e*/ 	.short	(.L_5 - .L_4)
	.align		4
.L_4:
        /*0010*/ 	.word	index@(_Z7kernelAv)
        /*0014*/ 	.word	0x00000000


	//----- nvinfo : EIATTR_REGCOUNT
	.align		4
.L_5:
        /*0018*/ 	.byte	0x04, 0x2f
        /*001a*/ 	.short	(.L_7 - .L_6)
	.align		4
.L_6:
        /*001c*/ 	.word	index@(_Z7kernelBv)
        /*0020*/ 	.word	0x00000018


	//----- nvinfo : EIATTR_FRAME_SIZE
	.align		4
.L_7:
        /*0024*/ 	.byte	0x04, 0x11
        /*0026*/ 	.short	(.L_9 - .L_8)
	.align		4
.L_8:
        /*0028*/ 	.word	index@(_Z7kernelBv)
        /*002c*/ 	.word	0x00000000


	//----- nvinfo : EIATTR_MIN_STACK_SIZE
	.align		4
.L_9:
        /*0030*/ 	.byte	0x04, 0x12
        /*0032*/ 	.short	(.L_11 - .L_10)
	.align		4
.L_10:
        /*0034*/ 	.word	index@(_Z7kernelBv)
        /*0038*/ 	.word	0x00000000


	//----- nvinfo : EIATTR_MIN_STACK_SIZE
	.align		4
.L_11:
        /*003c*/ 	.byte	0x04, 0x12
        /*003e*/ 	.short	(.L_13 - .L_12)
	.align		4
.L_12:
        /*0040*/ 	.word	index@(_Z7kernelAv)
        /*0044*/ 	.word	0x00000000
.L_13:


//--------------------- .nv.compat                --------------------------
	.section	.nv.compat,"",@"SHT_CUDA_COMPAT_INFO"
	.align	4
        /*0000*/ 	.byte	0x02, 0x09, 0x00, 0x00, 0x02, 0x02, 0x01, 0x00, 0x02, 0x05, 0x05, 0x00, 0x03, 0x07, 0x01, 0x01
        /*0010*/ 	.byte	0x02, 0x03, 0x00, 0x00, 0x02, 0x06, 0x01, 0x00, 0x04, 0x0b, 0x08, 0x00, 0x09, 0x00, 0x00, 0x00
        /*0020*/ 	.byte	0x00, 0x00, 0x00, 0x00


//--------------------- .nv.info._Z7kernelBv      --------------------------
	.section	.nv.info._Z7kernelBv,"",@"SHT_CUDA_INFO"
	.sectionflags	@""
	.align	4


	//----- nvinfo : EIATTR_CUDA_API_VERSION
	.align		4
        /*0000*/ 	.byte	0x04, 0x37
        /*0002*/ 	.short	(.L_15 - .L_14)
.L_14:
        /*0004*/ 	.word	0x00000082


	//----- nvinfo : EIATTR_SPARSE_MMA_MASK
	.align		4
.L_15:
        /*0008*/ 	.byte	0x03, 0x50
        /*000a*/ 	.short	0x0000


	//----- nvinfo : EIATTR_MAXREG_COUNT
	.align		4
        /*000c*/ 	.byte	0x03, 0x1b
        /*000e*/ 	.short	0x00ff


	//----- nvinfo : EIATTR_EXTERNS
	.align		4
        /*0010*/ 	.byte	0x04, 0x0f
        /*0012*/ 	.short	(.L_17 - .L_16)


	//   ....[0]....
	.align		4
.L_16:
        /*0014*/ 	.word	index@(vprintf)


	//----- nvinfo : EIATTR_MERCURY_ISA_VERSION
	.align		4
.L_17:
        /*0018*/ 	.byte	0x03, 0x5f
        /*001a*/ 	.short	0x0101


	//----- nvinfo : EIATTR_VRC_CTA_INIT_COUNT
	.align		4
        /*001c*/ 	.byte	0x02, 0x4a
	.zero		1
	.zero		1


	//----- nvinfo : EIATTR_SYSCALL_OFFSETS
	.align		4
        /*0020*/ 	.byte	0x04, 0x46
        /*0022*/ 	.short	(.L_19 - .L_18)


	//   ....[0]....
.L_18:
        /*0024*/ 	.word	0x00000080


	//----- nvinfo : EIATTR_EXIT_INSTR_OFFSETS
	.align		4
.L_19:
        /*0028*/ 	.byte	0x04, 0x1c
        /*002a*/ 	.short	(.L_21 - .L_20)


	//   ....[0]....
.L_20:
        /*002c*/ 	.word	0x00000090


	//----- nvinfo : EIATTR_SW_WAR
	.align		4
.L_21:
        /*0030*/ 	.byte	0x04, 0x36
        /*0032*/ 	.short	(.L_23 - .L_22)
.L_22:
        /*0034*/ 	.word	0x00000008
.L_23:


//--------------------- .nv.info._Z7kernelAv      --------------------------
	.section	.nv.info._Z7kernelAv,"",@"SHT_CUDA_INFO"
	.sectionflags	@""
	.align	4


	//----- nvinfo : EIATTR_CUDA_API_VERSION
	.align		4
        /*0000*/ 	.byte	0x04, 0x37
        /*0002*/ 	.short	(.L_25 - .L_24)
.L_24:
        /*0004*/ 	.word	0x00000082


	//----- nvinfo : EIATTR_SPARSE_MMA_MASK
	.align		4
.L_25:
        /*0008*/ 	.byte	0x03, 0x50
        /*000a*/ 	.short	0x0000


	//----- nvinfo : EIATTR_MAXREG_COUNT
	.align		4
        /*000c*/ 	.byte	0x03, 0x1b
        /*000e*/ 	.short	0x00ff


	//----- nvinfo : EIATTR_EXTERNS
	.align		4
        /*0010*/ 	.byte	0x04, 0x0f
        /*0012*/ 	.short	(.L_27 - .L_26)


	//   ....[0]....
	.align		4
.L_26:
        /*0014*/ 	.word	index@(vprintf)


	//----- nvinfo : EIATTR_MERCURY_ISA_VERSION
	.align		4
.L_27:
        /*0018*/ 	.byte	0x03, 0x5f
        /*001a*/ 	.short	0x0101


	//----- nvinfo : EIATTR_VRC_CTA_INIT_COUNT
	.align		4
        /*001c*/ 	.byte	0x02, 0x4a
	.zero		1
	.zero		1


	//----- nvinfo : EIATTR_SYSCALL_OFFSETS
	.align		4
        /*0020*/ 	.byte	0x04, 0x46
        /*0022*/ 	.short	(.L_29 - .L_28)


	//   ....[0]....
.L_28:
        /*0024*/ 	.word	0x00000080


	//----- nvinfo : EIATTR_EXIT_INSTR_OFFSETS
	.align		4
.L_29:
        /*0028*/ 	.byte	0x04, 0x1c
        /*002a*/ 	.short	(.L_31 - .L_30)


	//   ....[0]....
.L_30:
        /*002c*/ 	.word	0x00000090


	//----- nvinfo : EIATTR_SW_WAR
	.align		4
.L_31:
        /*0030*/ 	.byte	0x04, 0x36
        /*0032*/ 	.short	(.L_33 - .L_32)
.L_32:
        /*0034*/ 	.word	0x00000008
.L_33:


//--------------------- .nv.callgraph             --------------------------
	.section	.nv.callgraph,"",@"SHT_CUDA_CALLGRAPH"
	.align	4
	.sectionentsize	8
	.align		4
        /*0000*/ 	.word	0x00000000
	.align		4
        /*0004*/ 	.word	0xffffffff
	.align		4
        /*0008*/ 	.word	index@(_Z7kernelBv)
	.align		4
        /*000c*/ 	.word	index@(vprintf)
	.align		4
        /*0010*/ 	.word	index@(_Z7kernelAv)
	.align		4
        /*0014*/ 	.word	index@(vprintf)
	.align		4
        /*0018*/ 	.word	0x00000000
	.align		4
        /*001c*/ 	.word	0xfffffffe
	.align		4
        /*0020*/ 	.word	0x00000000
	.align		4
        /*0024*/ 	.word	0xfffffffd
	.align		4
        /*0028*/ 	.word	0x00000000
	.align		4
        /*002c*/ 	.word	0xfffffffc


//--------------------- .nv.constant4             --------------------------
	.section	.nv.constant4,"a",@progbits
	.align	8
	.align		8
.nv.constant4:
        /*0000*/ 	.dword	vprintf
	.align		8
        /*0008*/ 	.dword	$str
	.align		8
        /*0010*/ 	.dword	$str$1


//--------------------- .text._Z7kernelBv         --------------------------
	.section	.text._Z7kernelBv,"ax",@progbits
	.align	128
        .global         _Z7kernelBv
        .type           _Z7kernelBv,@function
        .size           _Z7kernelBv,(.L_x_4 - _Z7kernelBv)
        .other          _Z7kernelBv,@"STO_CUDA_ENTRY STV_DEFAULT"
_Z7kernelBv:
.text._Z7kernelBv:
[----:B------:R-:W0:Y:S01]  /*0000*/  LDC R1, c[0x0][0x37c] ;  /* 0x0000df00ff017b82 */ /* 0x000e220000000800 */
[----:B------:R-:W-:Y:S01]  /*0010*/  MOV R0, 0x0 ;  /* 0x0000000000007802 */ /* 0x000fe20000000f00 */
[----:B------:R-:W1:Y:S01]  /*0020*/  LDCU.64 UR4, c[0x4][0x10] ;  /* 0x01000200ff0477ac */ /* 0x000e620008000a00 */
[----:B------:R-:W-:-:S05]  /*0030*/  CS2R R6, SRZ ;  /* 0x0000000000067805 */ /* 0x000fca000001ff00 */
[----:B------:R2:W3:Y:S01]  /*0040*/  LDC.64 R2, c[0x4][R0] ;  /* 0x0100000000027b82 */ /* 0x0004e20000000a00 */
[----:B-1----:R-:W-:Y:S02]  /*0050*/  IMAD.U32 R4, RZ, RZ, UR4 ;  /* 0x00000004ff047e24 */ /* 0x002fe4000f8e00ff */
[----:B--2---:R-:W-:-:S07]  /*0060*/  IMAD.U32 R5, RZ, RZ, UR5 ;  /* 0x00000005ff057e24 */ /* 0x004fce000f8e00ff */
[----:B------:R-:W-:-:S07]  /*0070*/  LEPC R20, `(.L_x_0) ;  /* 0x000000001014794e */ /* 0x000fce0000000000 */
[----:B0--3--:R-:W-:Y:S05]  /*0080*/  CALL.ABS.NOINC R2 ;  /* 0x0000000002007343 */ /* 0x009fea0003c00000 */
.L_x_0:
[----:B------:R-:W-:Y:S05]  /*0090*/  EXIT ;  /* 0x000000000000794d */ /* 0x000fea0003800000 */
.L_x_1:
[----:B------:R-:W-:-:S00]  /*00a0*/  BRA `(.L_x_1) ;  /* 0xfffffffc00fc7947 */ /* 0x000fc0000383ffff */
[----:B------:R-:W-:-:S00]  /*00b0*/  NOP ;  /* 0x0000000000007918 */ /* 0x000fc00000000000 */
        /* <DEDUP_REMOVED lines=12> */
.L_x_4:


//--------------------- .text._Z7kernelAv         --------------------------
	.section	.text._Z7kernelAv,"ax",@progbits
	.align	128
        .global         _Z7kernelAv
        .type           _Z7kernelAv,@function
        .size           _Z7kernelAv,(.L_x_5 - _Z7kernelAv)
        .other          _Z7kernelAv,@"STO_CUDA_ENTRY STV_DEFAULT"
_Z7kernelAv:
.text._Z7kernelAv:
        /* <DEDUP_REMOVED lines=9> */
.L_x_2:
[----:B------:R-:W-:Y:S05]  /*0090*/  EXIT ;  /* 0x000000000000794d */ /* 0x000fea0003800000 */
.L_x_3:
        /* <DEDUP_REMOVED lines=14> */
.L_x_5:


//--------------------- .nv.global.init           --------------------------
	.section	.nv.global.init,"aw",@progbits
.nv.global.init:
	.type		$str,@object
	.size		$str,($str$1 - $str)
$str:
        /*0000*/ 	.byte	0x09, 0x48, 0x65, 0x6c, 0x6c, 0x6f, 0x2c, 0x20, 0x66, 0x72, 0x6f, 0x6d, 0x20, 0x74, 0x68, 0x65
        /*0010*/ 	.byte	0x20, 0x47, 0x50, 0x55, 0x21, 0x20, 0x28, 0x31, 0x61, 0x29, 0x0a, 0x00
	.type		$str$1,@object
	.size		$str$1,(.L_1 - $str$1)
$str$1:
        /*001c*/ 	.byte	0x09, 0x48, 0x65, 0x6c, 0x6c, 0x6f, 0x2c, 0x20, 0x66, 0x72, 0x6f, 0x6d, 0x20, 0x74, 0x68, 0x65
        /*002c*/ 	.byte	0x20, 0x47, 0x50, 0x55, 0x20, 0x6f, 0x72, 0x20, 0x43, 0x50, 0x55, 0x21, 0x20, 0x28, 0x32, 0x61
        /*003c*/ 	.byte	0x29, 0x0a, 0x00
.L_1:


//--------------------- .nv.shared.reserved.0     --------------------------
	.section	.nv.shared.reserved.0,"aw",@nobits
	.weak		__nv_reservedSMEM_offset_0_alias
	.size		__nv_reservedSMEM_offset_0_alias, 0, 64
	.other		__nv_reservedSMEM_offset_0_alias,@"STO_CUDA_RESERVED_SHARED STV_DEFAULT"
__nv_reservedSMEM_offset_0_alias:
	.zero		0
	.zero		64


//--------------------- .nv.constant0._Z7kernelBv --------------------------
	.section	.nv.constant0._Z7kernelBv,"a",@progbits
	.sectionflags	@""
	.align	4
.nv.constant0._Z7kernelBv:
	.zero		896


//--------------------- .nv.constant0._Z7kernelAv --------------------------
	.section	.nv.constant0._Z7kernelAv,"a",@progbits
	.sectionflags	@""
	.align	4
.nv.constant0._Z7kernelAv:
	.zero		896


//--------------------- SYMBOLS --------------------------

	.type		.nv.reservedSmem.offset0,@object
	.size		.nv.reservedSmem.offset0,0x4
	.type		vprintf,@function
